	.headerflags	@"EF_CUDA_TEXMODE_UNIFIED EF_CUDA_64BIT_ADDRESS EF_CUDA_ACCELERATORS EF_CUDA_SM90 EF_CUDA_VIRTUAL_SM(EF_CUDA_SM90)"
	.elftype	@"ET_EXEC"


//--------------------- .nv.info                  --------------------------
	.section	.nv.info,"",@"SHT_CUDA_INFO"
	.align	4


	//----- nvinfo : EIATTR_REGCOUNT
	.align		4
        /*0000*/ 	.byte	0x04, 0x2f
        /*0002*/ 	.short	(.L_1 - .L_0)
	.align		4
.L_0:
        /*0004*/ 	.word	index@(triton_poi_fused_max_13)
        /*0008*/ 	.word	0x00000012


	//----- nvinfo : EIATTR_MIN_STACK_SIZE
	.align		4
.L_1:
        /*000c*/ 	.byte	0x04, 0x12
        /*000e*/ 	.short	(.L_3 - .L_2)
	.align		4
.L_2:
        /*0010*/ 	.word	index@(triton_poi_fused_max_13)
        /*0014*/ 	.word	0x00000000


	//----- nvinfo : EIATTR_FRAME_SIZE
	.align		4
.L_3:
        /*0018*/ 	.byte	0x04, 0x11
        /*001a*/ 	.short	(.L_5 - .L_4)
	.align		4
.L_4:
        /*001c*/ 	.word	index@(triton_poi_fused_max_13)
        /*0020*/ 	.word	0x00000000


	//----- nvinfo : EIATTR_MIN_STACK_SIZE
	.align		4
.L_5:
        /*0024*/ 	.byte	0x04, 0x12
        /*0026*/ 	.short	(.L_7 - .L_6)
	.align		4
.L_6:
        /*0028*/ 	.word	index@(triton_poi_fused_max_13)
        /*002c*/ 	.word	0x00000000
.L_7:


//--------------------- .nv.info.triton_poi_fused_max_13 --------------------------
	.section	.nv.info.triton_poi_fused_max_13,"",@"SHT_CUDA_INFO"
	.sectionflags	@""
	.align	4


	//----- nvinfo : EIATTR_CUDA_API_VERSION
	.align		4
        /*0000*/ 	.byte	0x04, 0x37
        /*0002*/ 	.short	(.L_9 - .L_8)
.L_8:
        /*0004*/ 	.word	0x0000007c


	//----- nvinfo : EIATTR_KPARAM_INFO
	.align		4
.L_9:
        /*0008*/ 	.byte	0x04, 0x17
        /*000a*/ 	.short	(.L_11 - .L_10)
.L_10:
        /*000c*/ 	.word	0x00000000
        /*0010*/ 	.short	0x0003
        /*0012*/ 	.short	0x0018
        /*0014*/ 	.byte	0x00, 0xf0, 0x11, 0x00


	//----- nvinfo : EIATTR_KPARAM_INFO
	.align		4
.L_11:
        /*0018*/ 	.byte	0x04, 0x17
        /*001a*/ 	.short	(.L_13 - .L_12)
.L_12:
        /*001c*/ 	.word	0x00000000
        /*0020*/ 	.short	0x0002
        /*0022*/ 	.short	0x0010
        /*0024*/ 	.byte	0x00, 0xf4, 0x21, 0x00


	//----- nvinfo : EIATTR_KPARAM_INFO
	.align		4
.L_13:
        /*0028*/ 	.byte	0x04, 0x17
        /*002a*/ 	.short	(.L_15 - .L_14)
.L_14:
        /*002c*/ 	.word	0x00000000
        /*0030*/ 	.short	0x0001
        /*0032*/ 	.short	0x0008
        /*0034*/ 	.byte	0x00, 0xf4, 0x21, 0x00


	//----- nvinfo : EIATTR_KPARAM_INFO
	.align		4
.L_15:
        /*0038*/ 	.byte	0x04, 0x17
        /*003a*/ 	.short	(.L_17 - .L_16)
.L_16:
        /*003c*/ 	.word	0x00000000
        /*0040*/ 	.short	0x0000
        /*0042*/ 	.short	0x0000
        /*0044*/ 	.byte	0x00, 0xf4, 0x21, 0x00


	//----- nvinfo : EIATTR_SPARSE_MMA_MASK
	.align		4
.L_17:
        /*0048*/ 	.byte	0x03, 0x50
        /*004a*/ 	.short	0x0000


	//----- nvinfo : EIATTR_MAXREG_COUNT
	.align		4
        /*004c*/ 	.byte	0x03, 0x1b
        /*004e*/ 	.short	0x00ff


	//----- nvinfo : EIATTR_EXIT_INSTR_OFFSETS
	.align		4
        /*0050*/ 	.byte	0x04, 0x1c
        /*0052*/ 	.short	(.L_19 - .L_18)


	//   ....[0]....
.L_18:
        /*0054*/ 	.word	0x00000380


	//   ....[1]....
        /*0058*/ 	.word	0x000003b0


	//----- nvinfo : EIATTR_REQNTID
	.align		4
.L_19:
        /*005c*/ 	.byte	0x04, 0x10
        /*005e*/ 	.short	(.L_21 - .L_20)
.L_20:
        /*0060*/ 	.word	0x00000080
        /*0064*/ 	.word	0x00000001
        /*0068*/ 	.word	0x00000001


	//----- nvinfo : EIATTR_CBANK_PARAM_SIZE
	.align		4
.L_21:
        /*006c*/ 	.byte	0x03, 0x19
        /*006e*/ 	.short	0x001c


	//----- nvinfo : EIATTR_PARAM_CBANK
	.align		4
        /*0070*/ 	.byte	0x04, 0x0a
        /*0072*/ 	.short	(.L_23 - .L_22)
	.align		4
.L_22:
        /*0074*/ 	.word	index@(.nv.constant0.triton_poi_fused_max_13)
        /*0078*/ 	.short	0x0210
        /*007a*/ 	.short	0x001c


	//----- nvinfo : EIATTR_SW_WAR
	.align		4
.L_23:
        /*007c*/ 	.byte	0x04, 0x36
        /*007e*/ 	.short	(.L_25 - .L_24)
.L_24:
        /*0080*/ 	.word	0x00000008
.L_25:


//--------------------- .nv.callgraph             --------------------------
	.section	.nv.callgraph,"",@"SHT_CUDA_CALLGRAPH"
	.align	4
	.sectionentsize	8
	.align		4
        /*0000*/ 	.word	0x00000000
	.align		4
        /*0004*/ 	.word	0xffffffff
	.align		4
        /*0008*/ 	.word	0x00000000
	.align		4
        /*000c*/ 	.word	0xfffffffe
	.align		4
        /*0010*/ 	.word	0x00000000
	.align		4
        /*0014*/ 	.word	0xfffffffd
	.align		4
        /*0018*/ 	.word	0x00000000
	.align		4
        /*001c*/ 	.word	0xfffffffc


//--------------------- .text.triton_poi_fused_max_13 --------------------------
	.section	.text.triton_poi_fused_max_13,"ax",@progbits
	.align	128
        .global         triton_poi_fused_max_13
        .type           triton_poi_fused_max_13,@function
        .size           triton_poi_fused_max_13,(.L_x_1 - triton_poi_fused_max_13)
        .other          triton_poi_fused_max_13,@"STO_CUDA_ENTRY STV_DEFAULT"
triton_poi_fused_max_13:
.text.triton_poi_fused_max_13:
[----:B------:R-:W0:Y:S02]  /*0000*/  LDC R1, c[0x0][0x28] ;  /* 0x00000a00ff017b82 */ /* 0x000e240000000800 */
[----:B------:R-:W1:Y:S01]  /*0010*/  S2R R0, SR_TID.X ;  /* 0x0000000000007919 */ /* 0x000e620000002100 */
[----:B------:R-:W2:Y:S01]  /*0020*/  LDC.64 R8, c[0x0][0x210] ;  /* 0x00008400ff087b82 */ /* 0x000ea20000000a00 */
[----:B------:R-:W-:Y:S01]  /*0030*/  CS2R R10, SRZ ;  /* 0x00000000000a7805 */ /* 0x000fe2000001ff00 */
[----:B------:R-:W-:Y:S01]  /*0040*/  ULDC.64 UR4, c[0x0][0x208] ;  /* 0x0000820000047ab9 */ /* 0x000fe20000000a00 */
[----:B------:R-:W3:Y:S01]  /*0050*/  S2R R3, SR_CTAID.X ;  /* 0x0000000000037919 */ /* 0x000ee20000002500 */
[----:B-1----:R-:W-:-:S05]  /*0060*/  LOP3.LUT R0, R0, 0x7f, RZ, 0xc0, !PT ;  /* 0x0000007f00007812 */ /* 0x002fca00078ec0ff */
[----:B---3--:R-:W-:-:S04]  /*0070*/  IMAD R0, R3, 0x80, R0 ;  /* 0x0000008003007824 */ /* 0x008fc800078e0200 */
[C---:B------:R-:W-:Y:S01]  /*0080*/  VIADD R5, R0.reuse, 0x100 ;  /* 0x0000010000057836 */ /* 0x040fe20000000000 */
[C---:B------:R-:W-:Y:S01]  /*0090*/  ISETP.GE.AND P2, PT, R0.reuse, 0x100, PT ;  /* 0x000001000000780c */ /* 0x040fe20003f46270 */
[----:B--2---:R-:W-:-:S04]  /*00a0*/  IMAD.WIDE R2, R0, 0x4, R8 ;  /* 0x0000000400027825 */ /* 0x004fc800078e0208 */
[----:B------:R-:W-:-:S08]  /*00b0*/  IMAD.WIDE R4, R5, 0x4, R8 ;  /* 0x0000000405047825 */ /* 0x000fd000078e0208 */
[----:B------:R1:W2:Y:S04]  /*00c0*/  @!P2 LDG.E R10, desc[UR4][R2.64] ;  /* 0x00000004020aa981 */ /* 0x0002a8000c1e1900 */
[----:B------:R3:W2:Y:S01]  /*00d0*/  @!P2 LDG.E R11, desc[UR4][R4.64] ;  /* 0x00000004040ba981 */ /* 0x0006a2000c1e1900 */
[C---:B------:R-:W-:Y:S02]  /*00e0*/  VIADD R7, R0.reuse, 0x200 ;  /* 0x0000020000077836 */ /* 0x040fe40000000000 */
[----:B------:R-:W-:Y:S02]  /*00f0*/  IMAD.MOV.U32 R12, RZ, RZ, RZ ;  /* 0x000000ffff0c7224 */ /* 0x000fe400078e00ff */
[----:B------:R-:W-:Y:S01]  /*0100*/  IMAD.WIDE R6, R7, 0x4, R8 ;  /* 0x0000000407067825 */ /* 0x000fe200078e0208 */
[----:B-1----:R-:W1:Y:S04]  /*0110*/  LDC.64 R2, c[0x0][0x218] ;  /* 0x00008600ff027b82 */ /* 0x002e680000000a00 */
[----:B------:R-:W4:Y:S01]  /*0120*/  @!P2 LDG.E R12, desc[UR4][R6.64] ;  /* 0x00000004060ca981 */ /* 0x000f22000c1e1900 */
[----:B------:R-:W-:-:S03]  /*0130*/  VIADD R13, R0, 0x300 ;  /* 0x00000300000d7836 */ /* 0x000fc60000000000 */
[----:B---3--:R-:W3:Y:S01]  /*0140*/  LDC.64 R4, c[0x0][0x220] ;  /* 0x00008800ff047b82 */ /* 0x008ee20000000a00 */
[----:B------:R-:W-:-:S04]  /*0150*/  IMAD.WIDE R8, R13, 0x4, R8 ;  /* 0x000000040d087825 */ /* 0x000fc800078e0208 */
[----:B------:R-:W-:-:S06]  /*0160*/  IMAD.MOV.U32 R13, RZ, RZ, RZ ;  /* 0x000000ffff0d7224 */ /* 0x000fcc00078e00ff */
[----:B------:R-:W5:Y:S01]  /*0170*/  @!P2 LDG.E R13, desc[UR4][R8.64] ;  /* 0x00000004080da981 */ /* 0x000f62000c1e1900 */
[----:B-1----:R-:W-:-:S04]  /*0180*/  IMAD.WIDE R2, R0, 0x4, R2 ;  /* 0x0000000400027825 */ /* 0x002fc800078e0202 */
[----:B---3--:R-:W-:Y:S01]  /*0190*/  IMAD.WIDE R4, R0, 0x8, R4 ;  /* 0x0000000800047825 */ /* 0x008fe200078e0204 */
[----:B--2---:R-:W-:-:S04]  /*01a0*/  FSETP.GT.AND P0, PT, R10, R11, PT ;  /* 0x0000000b0a00720b */ /* 0x004fc80003f04000 */
[----:B------:R-:W-:-:S04]  /*01b0*/  FSETP.NAN.OR P0, PT, R10, R10, P0 ;  /* 0x0000000a0a00720b */ /* 0x000fc80000708400 */
[----:B------:R-:W-:-:S04]  /*01c0*/  FSETP.EQ.OR P3, PT, R10, R11, P0 ;  /* 0x0000000b0a00720b */ /* 0x000fc80000762400 */
[CC--:B------:R-:W-:Y:S02]  /*01d0*/  FSEL R15, R10.reuse, R11.reuse, P3 ;  /* 0x0000000b0a0f7208 */ /* 0x0c0fe40001800000 */
[----:B------:R-:W-:Y:S02]  /*01e0*/  FSEL R11, R10, R11, P0 ;  /* 0x0000000b0a0b7208 */ /* 0x000fe40000000000 */
[----:B------:R-:W-:Y:S02]  /*01f0*/  FSETP.NAN.AND P0, PT, R15, R15, PT ;  /* 0x0000000f0f00720b */ /* 0x000fe40003f08000 */
[-C--:B----4-:R-:W-:Y:S02]  /*0200*/  FSETP.GT.AND P4, PT, R11, R12.reuse, PT ;  /* 0x0000000c0b00720b */ /* 0x090fe40003f84000 */
[CC--:B------:R-:W-:Y:S02]  /*0210*/  FSETP.NUM.AND P1, PT, R12.reuse, R12.reuse, P0 ;  /* 0x0000000c0c00720b */ /* 0x0c0fe40000727000 */
[----:B------:R-:W-:-:S02]  /*0220*/  FSETP.NAN.AND P5, PT, R12, R12, P0 ;  /* 0x0000000c0c00720b */ /* 0x000fc400007a8000 */
[CC--:B------:R-:W-:Y:S02]  /*0230*/  FSETP.GT.OR P0, PT, R15.reuse, R12.reuse, P1 ;  /* 0x0000000c0f00720b */ /* 0x0c0fe40000f04400 */
[-C--:B------:R-:W-:Y:S02]  /*0240*/  FSETP.EQ.OR P5, PT, R15, R12.reuse, P5 ;  /* 0x0000000c0f00720b */ /* 0x080fe40002fa2400 */
[C---:B------:R-:W-:Y:S02]  /*0250*/  FSETP.NAN.AND P1, PT, R11.reuse, R11, PT ;  /* 0x0000000b0b00720b */ /* 0x040fe40003f28000 */
[----:B------:R-:W-:Y:S02]  /*0260*/  PLOP3.LUT P0, PT, P0, P5, PT, 0xa8, 0x0 ;  /* 0x000000000000781c */ /* 0x000fe4000070b570 */
[----:B------:R-:W-:Y:S02]  /*0270*/  @!P4 FSEL R11, R11, R12, P1 ;  /* 0x0000000c0b0bc208 */ /* 0x000fe40000800000 */
[----:B------:R-:W-:-:S02]  /*0280*/  SEL R7, RZ, 0x1, P3 ;  /* 0x00000001ff077807 */ /* 0x000fc40001800000 */
[----:B------:R-:W-:Y:S02]  /*0290*/  FSEL R12, R15, R12, P0 ;  /* 0x0000000c0f0c7208 */ /* 0x000fe40000000000 */
[-C--:B-----5:R-:W-:Y:S02]  /*02a0*/  FSETP.GT.AND P3, PT, R11, R13.reuse, PT ;  /* 0x0000000d0b00720b */ /* 0x0a0fe40003f64000 */
[----:B------:R-:W-:Y:S02]  /*02b0*/  SEL R7, R7, 0x2, P0 ;  /* 0x0000000207077807 */ /* 0x000fe40000000000 */
[----:B------:R-:W-:Y:S02]  /*02c0*/  FSETP.NAN.AND P0, PT, R12, R12, PT ;  /* 0x0000000c0c00720b */ /* 0x000fe40003f08000 */
[----:B------:R-:W-:Y:S02]  /*02d0*/  FSETP.NAN.AND P1, PT, R13, R13, PT ;  /* 0x0000000d0d00720b */ /* 0x000fe40003f28000 */
[----:B------:R-:W-:-:S02]  /*02e0*/  SEL R6, R7, 0x3, P0 ;  /* 0x0000000307067807 */ /* 0x000fc40000000000 */
[----:B------:R-:W-:Y:S02]  /*02f0*/  FSETP.NEU.AND P5, PT, R12, R13, PT ;  /* 0x0000000d0c00720b */ /* 0x000fe40003fad000 */
[----:B------:R-:W-:Y:S02]  /*0300*/  SEL R6, R6, 0x3, P1 ;  /* 0x0000000306067807 */ /* 0x000fe40000800000 */
[----:B------:R-:W-:Y:S02]  /*0310*/  FSETP.NAN.AND P4, PT, R11, R11, PT ;  /* 0x0000000b0b00720b */ /* 0x000fe40003f88000 */
[----:B------:R-:W-:Y:S02]  /*0320*/  SEL R6, R7, R6, !P5 ;  /* 0x0000000607067207 */ /* 0x000fe40006800000 */
[-C--:B------:R-:W-:Y:S02]  /*0330*/  @!P3 SEL R11, R11, R13.reuse, P4 ;  /* 0x0000000d0b0bb207 */ /* 0x080fe40002000000 */
[----:B------:R-:W-:-:S02]  /*0340*/  FSETP.GT.AND P3, PT, R12, R13, PT ;  /* 0x0000000d0c00720b */ /* 0x000fc40003f64000 */
[----:B------:R-:W-:Y:S01]  /*0350*/  @P0 SEL R6, R6, R7, P1 ;  /* 0x0000000706060207 */ /* 0x000fe20000800000 */
[----:B------:R1:W-:Y:S03]  /*0360*/  @!P2 STG.E desc[UR4][R2.64], R11 ;  /* 0x0000000b0200a986 */ /* 0x0003e6000c101904 */
[----:B------:R-:W-:Y:S01]  /*0370*/  SEL R6, R7, R6, P3 ;  /* 0x0000000607067207 */ /* 0x000fe20001800000 */
[----:B------:R-:W-:Y:S06]  /*0380*/  @P2 EXIT ;  /* 0x000000000000294d */ /* 0x000fec0003800000 */
[----:B------:R-:W-:-:S05]  /*0390*/  IMAD.MOV.U32 R7, RZ, RZ, RZ ;  /* 0x000000ffff077224 */ /* 0x000fca00078e00ff */
[----:B------:R-:W-:Y:S01]  /*03a0*/  STG.E.64 desc[UR4][R4.64], R6 ;  /* 0x0000000604007986 */ /* 0x000fe2000c101b04 */
[----:B------:R-:W-:Y:S05]  /*03b0*/  EXIT ;  /* 0x000000000000794d */ /* 0x000fea0003800000 */
.L_x_0:
[----:B------:R-:W-:-:S00]  /*03c0*/  BRA `(.L_x_0) ;  /* 0xfffffffc00fc7947 */ /* 0x000fc0000383ffff */
[----:B------:R-:W-:-:S00]  /*03d0*/  NOP ;  /* 0x0000000000007918 */ /* 0x000fc00000000000 */
        /* <DEDUP_REMOVED lines=10> */
.L_x_1:


//--------------------- .nv.constant0.triton_poi_fused_max_13 --------------------------
	.section	.nv.constant0.triton_poi_fused_max_13,"a",@progbits
	.sectionflags	@""
	.align	4
.nv.constant0.triton_poi_fused_max_13:
	.zero		556
